//
// Generated by NVIDIA NVVM Compiler
//
// Compiler Build ID: CL-36424714
// Cuda compilation tools, release 13.0, V13.0.88
// Based on NVVM 20.0.0
//

.version 9.0
.target sm_100
.address_size 64

	// .globl	_Z10multMatrixPKfS0_Pf

.visible .entry _Z10multMatrixPKfS0_Pf(
	.param .u64 .ptr .align 1 _Z10multMatrixPKfS0_Pf_param_0,
	.param .u64 .ptr .align 1 _Z10multMatrixPKfS0_Pf_param_1,
	.param .u64 .ptr .align 1 _Z10multMatrixPKfS0_Pf_param_2
)
{
	.reg .pred 	%p<2>;
	.reg .b32 	%r<18>;
	.reg .b32 	%f<28>;
	.reg .b64 	%rd<21>;

	ld.param.u64 	%rd6, [_Z10multMatrixPKfS0_Pf_param_0];
	ld.param.u64 	%rd7, [_Z10multMatrixPKfS0_Pf_param_1];
	ld.param.u64 	%rd5, [_Z10multMatrixPKfS0_Pf_param_2];
	cvta.to.global.u64 	%rd8, %rd7;
	cvta.to.global.u64 	%rd9, %rd6;
	mov.u32 	%r8, %ntid.x;
	mov.u32 	%r9, %ctaid.x;
	mov.u32 	%r10, %tid.x;
	mad.lo.s32 	%r11, %r8, %r9, %r10;
	mov.u32 	%r12, %ntid.y;
	mov.u32 	%r13, %ctaid.y;
	mov.u32 	%r14, %tid.y;
	mad.lo.s32 	%r1, %r12, %r13, %r14;
	shl.b32 	%r2, %r11, 10;
	add.s64 	%rd1, %rd9, 16;
	mul.wide.u32 	%rd10, %r12, %r13;
	cvt.u64.u32 	%rd11, %r14;
	add.s64 	%rd12, %rd10, %rd11;
	shl.b64 	%rd13, %rd12, 2;
	add.s64 	%rd14, %rd13, %rd8;
	add.s64 	%rd20, %rd14, 16384;
	mov.b32 	%r17, 0;
	mov.f32 	%f27, 0f00000000;
	mov.u32 	%r16, %r2;
$L__BB0_1:
	mul.wide.s32 	%rd15, %r16, 4;
	add.s64 	%rd16, %rd1, %rd15;
	ld.global.f32 	%f4, [%rd16+-16];
	ld.global.f32 	%f5, [%rd20+-16384];
	fma.rn.f32 	%f6, %f4, %f5, %f27;
	bar.sync 	0;
	ld.global.f32 	%f7, [%rd16+-12];
	ld.global.f32 	%f8, [%rd20+-12288];
	fma.rn.f32 	%f9, %f7, %f8, %f6;
	bar.sync 	0;
	ld.global.f32 	%f10, [%rd16+-8];
	ld.global.f32 	%f11, [%rd20+-8192];
	fma.rn.f32 	%f12, %f10, %f11, %f9;
	bar.sync 	0;
	ld.global.f32 	%f13, [%rd16+-4];
	ld.global.f32 	%f14, [%rd20+-4096];
	fma.rn.f32 	%f15, %f13, %f14, %f12;
	bar.sync 	0;
	ld.global.f32 	%f16, [%rd16];
	ld.global.f32 	%f17, [%rd20];
	fma.rn.f32 	%f18, %f16, %f17, %f15;
	bar.sync 	0;
	ld.global.f32 	%f19, [%rd16+4];
	ld.global.f32 	%f20, [%rd20+4096];
	fma.rn.f32 	%f21, %f19, %f20, %f18;
	bar.sync 	0;
	ld.global.f32 	%f22, [%rd16+8];
	ld.global.f32 	%f23, [%rd20+8192];
	fma.rn.f32 	%f24, %f22, %f23, %f21;
	bar.sync 	0;
	ld.global.f32 	%f25, [%rd16+12];
	ld.global.f32 	%f26, [%rd20+12288];
	fma.rn.f32 	%f27, %f25, %f26, %f24;
	bar.sync 	0;
	add.s32 	%r17, %r17, 8;
	add.s32 	%r16, %r16, 8;
	add.s64 	%rd20, %rd20, 32768;
	setp.ne.s32 	%p1, %r17, 1024;
	@%p1 bra 	$L__BB0_1;
	cvta.to.global.u64 	%rd17, %rd5;
	add.s32 	%r15, %r2, %r1;
	mul.wide.s32 	%rd18, %r15, 4;
	add.s64 	%rd19, %rd17, %rd18;
	st.global.f32 	[%rd19], %f27;
	ret;

}


// ===== COMPILED SASS (sm_100) =====

	.target	sm_100

	.elftype	@"ET_EXEC"


//--------------------- .note.nv.tkinfo           --------------------------
	.section	.note.nv.tkinfo,"",@"SHT_NOTE"
	.sectionflags	@"SHF_NOTE_NV_TKINFO"
	.tkinfo
        /*0018*/ 	.word	0x00000002
        /*0030*/ 	.string	""
        /*0030*/ 	.string	"ptxas"
        /*0030*/ 	.string	"Cuda compilation tools, release 13.0, V13.0.88"
        /*0030*/ 	.string	"Build cuda_13.0.r13.0/compiler.36424714_0"
        /*0030*/ 	.string	"-arch sm_100 -m 64 "



//--------------------- .note.nv.cuinfo           --------------------------
	.section	.note.nv.cuinfo,"",@"SHT_NOTE"
	.sectionflags	@"SHF_NOTE_NV_CUINFO"
        /*0018*/ 	.short	0x0002
        /*001a*/ 	.short	0x0064
        /*001c*/ 	.short	0x0082
	.zero		2


//--------------------- .nv.info                  --------------------------
	.section	.nv.info,"",@"SHT_CUDA_INFO"
	.align	4


	//----- nvinfo : EIATTR_REGCOUNT
	.align		4
        /*0000*/ 	.byte	0x04, 0x2f
        /*0002*/ 	.short	(.L_1 - .L_0)
	.align		4
.L_0:
        /*0004*/ 	.word	index@(_Z10multMatrixPKfS0_Pf)
        /*0008*/ 	.word	0x00000020


	//----- nvinfo : EIATTR_FRAME_SIZE
	.align		4
.L_1:
        /*000c*/ 	.byte	0x04, 0x11
        /*000e*/ 	.short	(.L_3 - .L_2)
	.align		4
.L_2:
        /*0010*/ 	.word	index@(_Z10multMatrixPKfS0_Pf)
        /*0014*/ 	.word	0x00000000


	//----- nvinfo : EIATTR_MIN_STACK_SIZE
	.align		4
.L_3:
        /*0018*/ 	.byte	0x04, 0x12
        /*001a*/ 	.short	(.L_5 - .L_4)
	.align		4
.L_4:
        /*001c*/ 	.word	index@(_Z10multMatrixPKfS0_Pf)
        /*0020*/ 	.word	0x00000000
.L_5:


//--------------------- .nv.compat                --------------------------
	.section	.nv.compat,"",@"SHT_CUDA_COMPAT_INFO"
	.align	4
        /*0000*/ 	.byte	0x02, 0x09, 0x00, 0x00, 0x02, 0x02, 0x01, 0x00, 0x02, 0x05, 0x05, 0x00, 0x03, 0x07, 0x01, 0x01
        /*0010*/ 	.byte	0x02, 0x03, 0x00, 0x00, 0x02, 0x06, 0x01, 0x00, 0x04, 0x0b, 0x08, 0x00, 0x09, 0x00, 0x00, 0x00
        /*0020*/ 	.byte	0x00, 0x00, 0x00, 0x00


//--------------------- .nv.info._Z10multMatrixPKfS0_Pf --------------------------
	.section	.nv.info._Z10multMatrixPKfS0_Pf,"",@"SHT_CUDA_INFO"
	.sectionflags	@""
	.align	4


	//----- nvinfo : EIATTR_CUDA_API_VERSION
	.align		4
        /*0000*/ 	.byte	0x04, 0x37
        /*0002*/ 	.short	(.L_7 - .L_6)
.L_6:
        /*0004*/ 	.word	0x00000082


	//----- nvinfo : EIATTR_KPARAM_INFO
	.align		4
.L_7:
        /*0008*/ 	.byte	0x04, 0x17
        /*000a*/ 	.short	(.L_9 - .L_8)
.L_8:
        /*000c*/ 	.word	0x00000000
        /*0010*/ 	.short	0x0002
        /*0012*/ 	.short	0x0010
        /*0014*/ 	.byte	0x00, 0xf5, 0x21, 0x00


	//----- nvinfo : EIATTR_KPARAM_INFO
	.align		4
.L_9:
        /*0018*/ 	.byte	0x04, 0x17
        /*001a*/ 	.short	(.L_11 - .L_10)
.L_10:
        /*001c*/ 	.word	0x00000000
        /*0020*/ 	.short	0x0001
        /*0022*/ 	.short	0x0008
        /*0024*/ 	.byte	0x00, 0xf5, 0x21, 0x00


	//----- nvinfo : EIATTR_KPARAM_INFO
	.align		4
.L_11:
        /*0028*/ 	.byte	0x04, 0x17
        /*002a*/ 	.short	(.L_13 - .L_12)
.L_12:
        /*002c*/ 	.word	0x00000000
        /*0030*/ 	.short	0x0000
        /*0032*/ 	.short	0x0000
        /*0034*/ 	.byte	0x00, 0xf5, 0x21, 0x00


	//----- nvinfo : EIATTR_SPARSE_MMA_MASK
	.align		4
.L_13:
        /*0038*/ 	.byte	0x03, 0x50
        /*003a*/ 	.short	0x0000


	//----- nvinfo : EIATTR_MAXREG_COUNT
	.align		4
        /*003c*/ 	.byte	0x03, 0x1b
        /*003e*/ 	.short	0x00ff


	//----- nvinfo : EIATTR_NUM_BARRIERS
	.align		4
        /*0040*/ 	.byte	0x02, 0x4c
        /*0042*/ 	.byte	0x01
	.zero		1


	//----- nvinfo : EIATTR_MERCURY_ISA_VERSION
	.align		4
        /*0044*/ 	.byte	0x03, 0x5f
        /*0046*/ 	.short	0x0101


	//----- nvinfo : EIATTR_VRC_CTA_INIT_COUNT
	.align		4
        /*0048*/ 	.byte	0x02, 0x4a
	.zero		1
	.zero		1


	//----- nvinfo : EIATTR_EXIT_INSTR_OFFSETS
	.align		4
        /*004c*/ 	.byte	0x04, 0x1c
        /*004e*/ 	.short	(.L_15 - .L_14)


	//   ....[0]....
.L_14:
        /*0050*/ 	.word	0x00000aa0


	//----- nvinfo : EIATTR_CBANK_PARAM_SIZE
	.align		4
.L_15:
        /*0054*/ 	.byte	0x03, 0x19
        /*0056*/ 	.short	0x0018


	//----- nvinfo : EIATTR_PARAM_CBANK
	.align		4
        /*0058*/ 	.byte	0x04, 0x0a
        /*005a*/ 	.short	(.L_17 - .L_16)
	.align		4
.L_16:
        /*005c*/ 	.word	index@(.nv.constant0._Z10multMatrixPKfS0_Pf)
        /*0060*/ 	.short	0x0380
        /*0062*/ 	.short	0x0018


	//----- nvinfo : EIATTR_SW_WAR
	.align		4
.L_17:
        /*0064*/ 	.byte	0x04, 0x36
        /*0066*/ 	.short	(.L_19 - .L_18)
.L_18:
        /*0068*/ 	.word	0x00000008
.L_19:


//--------------------- .nv.callgraph             --------------------------
	.section	.nv.callgraph,"",@"SHT_CUDA_CALLGRAPH"
	.align	4
	.sectionentsize	8
	.align		4
        /*0000*/ 	.word	0x00000000
	.align		4
        /*0004*/ 	.word	0xffffffff
	.align		4
        /*0008*/ 	.word	0x00000000
	.align		4
        /*000c*/ 	.word	0xfffffffe
	.align		4
        /*0010*/ 	.word	0x00000000
	.align		4
        /*0014*/ 	.word	0xfffffffd
	.align		4
        /*0018*/ 	.word	0x00000000
	.align		4
        /*001c*/ 	.word	0xfffffffc


//--------------------- .text._Z10multMatrixPKfS0_Pf --------------------------
	.section	.text._Z10multMatrixPKfS0_Pf,"ax",@progbits
	.align	128
        .global         _Z10multMatrixPKfS0_Pf
        .type           _Z10multMatrixPKfS0_Pf,@function
        .size           _Z10multMatrixPKfS0_Pf,(.L_x_2 - _Z10multMatrixPKfS0_Pf)
        .other          _Z10multMatrixPKfS0_Pf,@"STO_CUDA_ENTRY STV_DEFAULT"
_Z10multMatrixPKfS0_Pf:
.text._Z10multMatrixPKfS0_Pf:
[----:B------:R-:W-:Y:S01]  /*0000*/  LDC R1, c[0x0][0x37c] ;  /* 0x0000df00ff017b82 */ /* 0x000fe20000000800 */
[----:B------:R-:W0:Y:S01]  /*0010*/  S2R R7, SR_CTAID.Y ;  /* 0x0000000000077919 */ /* 0x000e220000002600 */
[----:B------:R-:W1:Y:S01]  /*0020*/  LDCU UR10, c[0x0][0x360] ;  /* 0x00006c00ff0a77ac */ /* 0x000e620008000800 */
[----:B------:R-:W-:Y:S01]  /*0030*/  HFMA2 R3, -RZ, RZ, 0, 0 ;  /* 0x00000000ff037431 */ /* 0x000fe200000001ff */
[----:B------:R-:W-:Y:S01]  /*0040*/  MOV R29, RZ ;  /* 0x000000ff001d7202 */ /* 0x000fe20000000f00 */
[----:B------:R-:W0:Y:S01]  /*0050*/  S2R R2, SR_TID.Y ;  /* 0x0000000000027919 */ /* 0x000e220000002200 */
[----:B------:R-:W0:Y:S01]  /*0060*/  LDCU UR11, c[0x0][0x364] ;  /* 0x00006c80ff0b77ac */ /* 0x000e220008000800 */
[----:B------:R-:W1:Y:S01]  /*0070*/  S2R R9, SR_CTAID.X ;  /* 0x0000000000097919 */ /* 0x000e620000002500 */
[----:B------:R-:W2:Y:S01]  /*0080*/  LDCU.128 UR4, c[0x0][0x380] ;  /* 0x00007000ff0477ac */ /* 0x000ea20008000c00 */
[----:B------:R-:W1:Y:S01]  /*0090*/  S2R R0, SR_TID.X ;  /* 0x0000000000007919 */ /* 0x000e620000002100 */
[----:B------:R-:W3:Y:S01]  /*00a0*/  LDCU.64 UR8, c[0x0][0x358] ;  /* 0x00006b00ff0877ac */ /* 0x000ee20008000a00 */
[----:B--2---:R-:W-:-:S04]  /*00b0*/  UIADD3 UR4, UP0, UPT, UR4, 0x10, URZ ;  /* 0x0000001004047890 */ /* 0x004fc8000ff1e0ff */
[----:B------:R-:W-:Y:S01]  /*00c0*/  UIADD3.X UR5, UPT, UPT, URZ, UR5, URZ, UP0, !UPT ;  /* 0x00000005ff057290 */ /* 0x000fe200087fe4ff */
[----:B0-----:R-:W-:-:S03]  /*00d0*/  IMAD.WIDE.U32 R4, R7, UR11, R2 ;  /* 0x0000000b07047c25 */ /* 0x001fc6000f8e0002 */
[C---:B------:R-:W-:Y:S01]  /*00e0*/  LEA R6, P0, R4.reuse, UR6, 0x2 ;  /* 0x0000000604067c11 */ /* 0x040fe2000f8010ff */
[----:B-1----:R-:W-:Y:S02]  /*00f0*/  IMAD R9, R9, UR10, R0 ;  /* 0x0000000a09097c24 */ /* 0x002fe4000f8e0200 */
[----:B------:R-:W-:Y:S01]  /*0100*/  IMAD R0, R7, UR11, R2 ;  /* 0x0000000b07007c24 */ /* 0x000fe2000f8e0202 */
[----:B------:R-:W-:Y:S02]  /*0110*/  LEA.HI.X R7, R4, UR7, R5, 0x2, P0 ;  /* 0x0000000704077c11 */ /* 0x000fe400080f1405 */
[----:B------:R-:W-:Y:S02]  /*0120*/  IADD3 R6, P0, PT, R6, 0x4000, RZ ;  /* 0x0000400006067810 */ /* 0x000fe40007f1e0ff */
[----:B------:R-:W-:Y:S02]  /*0130*/  SHF.L.U32 R9, R9, 0xa, RZ ;  /* 0x0000000a09097819 */ /* 0x000fe400000006ff */
[----:B------:R-:W-:-:S02]  /*0140*/  MOV R5, UR5 ;  /* 0x0000000500057c02 */ /* 0x000fc40008000f00 */
[----:B------:R-:W-:Y:S02]  /*0150*/  MOV R11, R9 ;  /* 0x00000009000b7202 */ /* 0x000fe40000000f00 */
[----:B------:R-:W-:Y:S02]  /*0160*/  IADD3.X R7, PT, PT, RZ, R7, RZ, P0, !PT ;  /* 0x00000007ff077210 */ /* 0x000fe400007fe4ff */
[----:B------:R-:W-:Y:S01]  /*0170*/  MOV R4, UR4 ;  /* 0x0000000400047c02 */ /* 0x000fe20008000f00 */
[----:B---3--:R-:W-:-:S06]  /*0180*/  UMOV UR4, URZ ;  /* 0x000000ff00047c82 */ /* 0x008fcc0008000000 */
.L_x_0:
[C---:B------:R-:W-:Y:S01]  /*0190*/  IMAD.WIDE R24, R11.reuse, 0x4, R4 ;  /* 0x000000040b187825 */ /* 0x040fe200078e0204 */
[----:B------:R-:W2:Y:S04]  /*01a0*/  LDG.E R3, desc[UR8][R6.64+-0x4000] ;  /* 0xffc0000806037981 */ /* 0x000ea8000c1e1900 */
[----:B------:R-:W2:Y:S01]  /*01b0*/  LDG.E R2, desc[UR8][R24.64+-0x10] ;  /* 0xfffff00818027981 */ /* 0x000ea2000c1e1900 */
[----:B------:R-:W-:Y:S06]  /*01c0*/  BAR.SYNC.DEFER_BLOCKING 0x0 ;  /* 0x0000000000007b1d */ /* 0x000fec0000010000 */
[----:B------:R-:W3:Y:S04]  /*01d0*/  LDG.E R21, desc[UR8][R24.64+-0xc] ;  /* 0xfffff40818157981 */ /* 0x000ee8000c1e1900 */
[----:B------:R-:W3:Y:S01]  /*01e0*/  LDG.E R14, desc[UR8][R6.64+-0x3000] ;  /* 0xffd00008060e7981 */ /* 0x000ee2000c1e1900 */
[----:B------:R-:W-:Y:S06]  /*01f0*/  BAR.SYNC.DEFER_BLOCKING 0x0 ;  /* 0x0000000000007b1d */ /* 0x000fec0000010000 */
[----:B------:R-:W4:Y:S04]  /*0200*/  LDG.E R18, desc[UR8][R24.64+-0x8] ;  /* 0xfffff80818127981 */ /* 0x000f28000c1e1900 */
[----:B------:R-:W4:Y:S01]  /*0210*/  LDG.E R23, desc[UR8][R6.64+-0x2000] ;  /* 0xffe0000806177981 */ /* 0x000f22000c1e1900 */
[----:B------:R-:W-:Y:S06]  /*0220*/  BAR.SYNC.DEFER_BLOCKING 0x0 ;  /* 0x0000000000007b1d */ /* 0x000fec0000010000 */
[----:B------:R-:W5:Y:S04]  /*0230*/  LDG.E R10, desc[UR8][R24.64+-0x4] ;  /* 0xfffffc08180a7981 */ /* 0x000f68000c1e1900 */
[----:B------:R-:W5:Y:S01]  /*0240*/  LDG.E R15, desc[UR8][R6.64+-0x1000] ;  /* 0xfff00008060f7981 */ /* 0x000f62000c1e1900 */
        /* <DEDUP_REMOVED lines=9> */
[----:B------:R-:W-:-:S05]  /*02e0*/  IADD3 R17, PT, PT, R11, 0x8, RZ ;  /* 0x000000080b117810 */ /* 0x000fca0007ffe0ff */
[----:B------:R-:W-:-:S04]  /*02f0*/  IMAD.WIDE R16, R17, 0x4, R4 ;  /* 0x0000000411107825 */ /* 0x000fc800078e0204 */
[----:B--2---:R-:W-:Y:S01]  /*0300*/  FFMA R22, R2, R3, R29 ;  /* 0x0000000302167223 */ /* 0x004fe2000000001d */
[----:B------:R-:W-:Y:S06]  /*0310*/  BAR.SYNC.DEFER_BLOCKING 0x0 ;  /* 0x0000000000007b1d */ /* 0x000fec0000010000 */
[----:B------:R-:W2:Y:S04]  /*0320*/  LDG.E R2, desc[UR8][R24.64+0xc] ;  /* 0x00000c0818027981 */ /* 0x000ea8000c1e1900 */
[----:B------:R-:W2:Y:S01]  /*0330*/  LDG.E R3, desc[UR8][R6.64+0x3000] ;  /* 0x0030000806037981 */ /* 0x000ea2000c1e1900 */
[----:B---3--:R-:W-:Y:S01]  /*0340*/  FFMA R29, R21, R14, R22 ;  /* 0x0000000e151d7223 */ /* 0x008fe20000000016 */
[----:B------:R-:W-:Y:S06]  /*0350*/  BAR.SYNC.DEFER_BLOCKING 0x0 ;  /* 0x0000000000007b1d */ /* 0x000fec0000010000 */
[----:B------:R-:W3:Y:S04]  /*0360*/  LDG.E R14, desc[UR8][R6.64+0x4000] ;  /* 0x00400008060e7981 */ /* 0x000ee8000c1e1900 */
[----:B------:R-:W3:Y:S01]  /*0370*/  LDG.E R21, desc[UR8][R16.64+-0x10] ;  /* 0xfffff00810157981 */ /* 0x000ee2000c1e1900 */
[----:B----4-:R-:W-:Y:S01]  /*0380*/  FFMA R29, R18, R23, R29 ;  /* 0x00000017121d7223 */ /* 0x010fe2000000001d */
[----:B------:R-:W-:Y:S06]  /*0390*/  BAR.SYNC.DEFER_BLOCKING 0x0 ;  /* 0x0000000000007b1d */ /* 0x000fec0000010000 */
[----:B------:R-:W4:Y:S04]  /*03a0*/  LDG.E R18, desc[UR8][R16.64+-0xc] ;  /* 0xfffff40810127981 */ /* 0x000f28000c1e1900 */
[----:B------:R-:W4:Y:S01]  /*03b0*/  LDG.E R23, desc[UR8][R6.64+0x5000] ;  /* 0x0050000806177981 */ /* 0x000f22000c1e1900 */
[----:B-----5:R-:W-:Y:S01]  /*03c0*/  FFMA R29, R10, R15, R29 ;  /* 0x0000000f0a1d7223 */ /* 0x020fe2000000001d */
[----:B------:R-:W-:Y:S06]  /*03d0*/  BAR.SYNC.DEFER_BLOCKING 0x0 ;  /* 0x0000000000007b1d */ /* 0x000fec0000010000 */
[----:B------:R-:W5:Y:S04]  /*03e0*/  LDG.E R10, desc[UR8][R16.64+-0x8] ;  /* 0xfffff808100a7981 */ /* 0x000f68000c1e1900 */
[----:B------:R-:W5:Y:S01]  /*03f0*/  LDG.E R15, desc[UR8][R6.64+0x6000] ;  /* 0x00600008060f7981 */ /* 0x000f62000c1e1900 */
[----:B------:R-:W-:Y:S01]  /*0400*/  FFMA R29, R20, R27, R29 ;  /* 0x0000001b141d7223 */ /* 0x000fe2000000001d */
        /* <DEDUP_REMOVED lines=11> */
[----:B------:R-:W-:Y:S06]  /*04c0*/  BAR.SYNC.DEFER_BLOCKING 0x0 ;  /* 0x0000000000007b1d */ /* 0x000fec0000010000 */
[----:B------:R-:W5:Y:S04]  /*04d0*/  LDG.E R8, desc[UR8][R16.64+0x8] ;  /* 0x0000080810087981 */ /* 0x000f68000c1e1900 */
[----:B------:R-:W5:Y:S01]  /*04e0*/  LDG.E R13, desc[UR8][R6.64+0xa000] ;  /* 0x00a00008060d7981 */ /* 0x000f62000c1e1900 */
[----:B--2---:R-:W-:Y:S01]  /*04f0*/  FFMA R2, R2, R3, R29 ;  /* 0x0000000302027223 */ /* 0x004fe2000000001d */
[----:B------:R-:W-:-:S03]  /*0500*/  IADD3 R3, PT, PT, R11, 0x10, RZ ;  /* 0x000000100b037810 */ /* 0x000fc60007ffe0ff */
[----:B---3--:R-:W-:Y:S01]  /*0510*/  FFMA R29, R21, R14, R2 ;  /* 0x0000000e151d7223 */ /* 0x008fe20000000002 */
[----:B------:R-:W-:Y:S01]  /*0520*/  BAR.SYNC.DEFER_BLOCKING 0x0 ;  /* 0x0000000000007b1d */ /* 0x000fe20000010000 */
[----:B------:R-:W-:-:S05]  /*0530*/  IMAD.WIDE R2, R3, 0x4, R4 ;  /* 0x0000000403027825 */ /* 0x000fca00078e0204 */
[----:B------:R-:W2:Y:S04]  /*0540*/  LDG.E R14, desc[UR8][R16.64+0xc] ;  /* 0x00000c08100e7981 */ /* 0x000ea8000c1e1900 */
[----:B------:R-:W2:Y:S01]  /*0550*/  LDG.E R21, desc[UR8][R6.64+0xb000] ;  /* 0x00b0000806157981 */ /* 0x000ea2000c1e1900 */
[----:B----4-:R-:W-:Y:S01]  /*0560*/  FFMA R29, R18, R23, R29 ;  /* 0x00000017121d7223 */ /* 0x010fe2000000001d */
[----:B------:R-:W-:Y:S06]  /*0570*/  BAR.SYNC.DEFER_BLOCKING 0x0 ;  /* 0x0000000000007b1d */ /* 0x000fec0000010000 */
[----:B------:R-:W3:Y:S04]  /*0580*/  LDG.E R18, desc[UR8][R6.64+0xc000] ;  /* 0x00c0000806127981 */ /* 0x000ee8000c1e1900 */
[----:B------:R-:W3:Y:S01]  /*0590*/  LDG.E R23, desc[UR8][R2.64+-0x10] ;  /* 0xfffff00802177981 */ /* 0x000ee2000c1e1900 */
[----:B-----5:R-:W-:Y:S01]  /*05a0*/  FFMA R29, R10, R15, R29 ;  /* 0x0000000f0a1d7223 */ /* 0x020fe2000000001d */
[----:B------:R-:W-:Y:S06]  /*05b0*/  BAR.SYNC.DEFER_BLOCKING 0x0 ;  /* 0x0000000000007b1d */ /* 0x000fec0000010000 */
[----:B------:R-:W4:Y:S04]  /*05c0*/  LDG.E R10, desc[UR8][R2.64+-0xc] ;  /* 0xfffff408020a7981 */ /* 0x000f28000c1e1900 */
[----:B------:R-:W4:Y:S01]  /*05d0*/  LDG.E R15, desc[UR8][R6.64+0xd000] ;  /* 0x00d00008060f7981 */ /* 0x000f22000c1e1900 */
        /* <DEDUP_REMOVED lines=20> */
[----:B------:R-:W-:Y:S01]  /*0720*/  BAR.SYNC.DEFER_BLOCKING 0x0 ;  /* 0x0000000000007b1d */ /* 0x000fe20000010000 */
[----:B------:R-:W-:-:S05]  /*0730*/  IADD3 R13, PT, PT, R11, 0x18, RZ ;  /* 0x000000180b0d7810 */ /* 0x000fca0007ffe0ff */
[----:B------:R-:W-:Y:S01]  /*0740*/  IMAD.WIDE R12, R13, 0x4, R4 ;  /* 0x000000040d0c7825 */ /* 0x000fe200078e0204 */
[----:B------:R-:W2:Y:S03]  /*0750*/  LDG.E R21, desc[UR8][R2.64+0xc] ;  /* 0x00000c0802157981 */ /* 0x000ea6000c1e1900 */
[----:B---3--:R-:W-:Y:S02]  /*0760*/  FFMA R23, R23, R18, R14 ;  /* 0x0000001217177223 */ /* 0x008fe4000000000e */
[----:B------:R-:W2:Y:S02]  /*0770*/  LDG.E R14, desc[UR8][R6.64+0x13000] ;  /* 0x01300008060e7981 */ /* 0x000ea4000c1e1900 */
        /* <DEDUP_REMOVED lines=8> */
[----:B------:R-:W-:Y:S01]  /*0800*/  BAR.SYNC.DEFER_BLOCKING 0x0 ;  /* 0x0000000000007b1d */ /* 0x000fe20000010000 */
[----:B------:R-:W-:-:S05]  /*0810*/  FFMA R23, R20, R25, R23 ;  /* 0x0000001914177223 */ /* 0x000fca0000000017 */
[----:B------:R-:W5:Y:S04]  /*0820*/  LDG.E R2, desc[UR8][R12.64+-0x8] ;  /* 0xfffff8080c027981 */ /* 0x000f68000c1e1900 */
[----:B------:R-:W5:Y:S01]  /*0830*/  LDG.E R3, desc[UR8][R6.64+0x16000] ;  /* 0x0160000806037981 */ /* 0x000f62000c1e1900 */
        /* <DEDUP_REMOVED lines=17> */
[----:B------:R0:W5:Y:S01]  /*0950*/  LDG.E R29, desc[UR8][R6.64+0x1b000] ;  /* 0x01b00008061d7981 */ /* 0x000162000c1e1900 */
[----:B--2---:R-:W-:Y:S01]  /*0960*/  FFMA R21, R21, R14, R26 ;  /* 0x0000000e15157223 */ /* 0x004fe2000000001a */
[----:B------:R-:W-:-:S04]  /*0970*/  UIADD3 UR4, UPT, UPT, UR4, 0x20, URZ ;  /* 0x0000002004047890 */ /* 0x000fc8000fffe0ff */
[----:B------:R-:W-:Y:S01]  /*0980*/  UISETP.NE.AND UP0, UPT, UR4, 0x400, UPT ;  /* 0x000004000400788c */ /* 0x000fe2000bf05270 */
[----:B------:R-:W-:Y:S01]  /*0990*/  BAR.SYNC.DEFER_BLOCKING 0x0 ;  /* 0x0000000000007b1d */ /* 0x000fe20000010000 */
[----:B0-----:R-:W-:Y:S02]  /*09a0*/  IADD3 R6, P0, PT, R6, 0x20000, RZ ;  /* 0x0002000006067810 */ /* 0x001fe40007f1e0ff */
[----:B------:R-:W-:Y:S02]  /*09b0*/  IADD3 R11, PT, PT, R11, 0x20, RZ ;  /* 0x000000200b0b7810 */ /* 0x000fe40007ffe0ff */
[----:B------:R-:W-:Y:S01]  /*09c0*/  IADD3.X R7, PT, PT, RZ, R7, RZ, P0, !PT ;  /* 0x00000007ff077210 */ /* 0x000fe200007fe4ff */
[----:B---3--:R-:W-:-:S04]  /*09d0*/  FFMA R15, R10, R15, R21 ;  /* 0x0000000f0a0f7223 */ /* 0x008fc80000000015 */
[----:B----4-:R-:W-:-:S04]  /*09e0*/  FFMA R15, R16, R17, R15 ;  /* 0x00000011100f7223 */ /* 0x010fc8000000000f */
[----:B-----5:R-:W-:-:S04]  /*09f0*/  FFMA R3, R2, R3, R15 ;  /* 0x0000000302037223 */ /* 0x020fc8000000000f */
[----:B------:R-:W-:-:S04]  /*0a00*/  FFMA R3, R18, R19, R3 ;  /* 0x0000001312037223 */ /* 0x000fc80000000003 */
[----:B------:R-:W-:-:S04]  /*0a10*/  FFMA R3, R20, R23, R3 ;  /* 0x0000001714037223 */ /* 0x000fc80000000003 */
[----:B------:R-:W-:-:S04]  /*0a20*/  FFMA R22, R22, R27, R3 ;  /* 0x0000001b16167223 */ /* 0x000fc80000000003 */
[----:B------:R-:W-:-:S04]  /*0a30*/  FFMA R25, R25, R8, R22 ;  /* 0x0000000819197223 */ /* 0x000fc80000000016 */
[----:B------:R-:W-:Y:S01]  /*0a40*/  FFMA R29, R24, R29, R25 ;  /* 0x0000001d181d7223 */ /* 0x000fe20000000019 */
[----:B------:R-:W-:Y:S06]  /*0a50*/  BRA.U UP0, `(.L_x_0) ;  /* 0xfffffff500cc7547 */ /* 0x000fec000b83ffff */
[----:B------:R-:W0:Y:S01]  /*0a60*/  LDC.64 R2, c[0x0][0x390] ;  /* 0x0000e400ff027b82 */ /* 0x000e220000000a00 */
[----:B------:R-:W-:-:S05]  /*0a70*/  IADD3 R9, PT, PT, R0, R9, RZ ;  /* 0x0000000900097210 */ /* 0x000fca0007ffe0ff */
[----:B0-----:R-:W-:-:S05]  /*0a80*/  IMAD.WIDE R2, R9, 0x4, R2 ;  /* 0x0000000409027825 */ /* 0x001fca00078e0202 */
[----:B------:R-:W-:Y:S01]  /*0a90*/  STG.E desc[UR8][R2.64], R29 ;  /* 0x0000001d02007986 */ /* 0x000fe2000c101908 */
[----:B------:R-:W-:Y:S05]  /*0aa0*/  EXIT ;  /* 0x000000000000794d */ /* 0x000fea0003800000 */
.L_x_1:
[----:B------:R-:W-:-:S00]  /*0ab0*/  BRA `(.L_x_1) ;  /* 0xfffffffc00fc7947 */ /* 0x000fc0000383ffff */
[----:B------:R-:W-:-:S00]  /*0ac0*/  NOP ;  /* 0x0000000000007918 */ /* 0x000fc00000000000 */
        /* <DEDUP_REMOVED lines=11> */
.L_x_2:


//--------------------- .nv.shared.reserved.0     --------------------------
	.section	.nv.shared.reserved.0,"aw",@nobits
	.weak		__nv_reservedSMEM_offset_0_alias
	.size		__nv_reservedSMEM_offset_0_alias, 0, 64
	.other		__nv_reservedSMEM_offset_0_alias,@"STO_CUDA_RESERVED_SHARED STV_DEFAULT"
__nv_reservedSMEM_offset_0_alias:
	.zero		0
	.zero		64


//--------------------- .nv.constant0._Z10multMatrixPKfS0_Pf --------------------------
	.section	.nv.constant0._Z10multMatrixPKfS0_Pf,"a",@progbits
	.sectionflags	@""
	.align	4
.nv.constant0._Z10multMatrixPKfS0_Pf:
	.zero		920


//--------------------- SYMBOLS --------------------------

	.type		.nv.reservedSmem.offset0,@object
	.size		.nv.reservedSmem.offset0,0x4
